	.headerflags	@"EF_CUDA_TEXMODE_UNIFIED EF_CUDA_64BIT_ADDRESS EF_CUDA_ACCELERATORS EF_CUDA_SM90 EF_CUDA_VIRTUAL_SM(EF_CUDA_SM90)"
	.elftype	@"ET_EXEC"


//--------------------- .nv.info                  --------------------------
	.section	.nv.info,"",@"SHT_CUDA_INFO"
	.align	4


	//----- nvinfo : EIATTR_REGCOUNT
	.align		4
        /*0000*/ 	.byte	0x04, 0x2f
        /*0002*/ 	.short	(.L_1 - .L_0)
	.align		4
.L_0:
        /*0004*/ 	.word	index@(triton_poi_fused_max_pool2d_with_indices_15)
        /*0008*/ 	.word	0x00000014


	//----- nvinfo : EIATTR_MIN_STACK_SIZE
	.align		4
.L_1:
        /*000c*/ 	.byte	0x04, 0x12
        /*000e*/ 	.short	(.L_3 - .L_2)
	.align		4
.L_2:
        /*0010*/ 	.word	index@(triton_poi_fused_max_pool2d_with_indices_15)
        /*0014*/ 	.word	0x00000000


	//----- nvinfo : EIATTR_FRAME_SIZE
	.align		4
.L_3:
        /*0018*/ 	.byte	0x04, 0x11
        /*001a*/ 	.short	(.L_5 - .L_4)
	.align		4
.L_4:
        /*001c*/ 	.word	index@(triton_poi_fused_max_pool2d_with_indices_15)
        /*0020*/ 	.word	0x00000000


	//----- nvinfo : EIATTR_MIN_STACK_SIZE
	.align		4
.L_5:
        /*0024*/ 	.byte	0x04, 0x12
        /*0026*/ 	.short	(.L_7 - .L_6)
	.align		4
.L_6:
        /*0028*/ 	.word	index@(triton_poi_fused_max_pool2d_with_indices_15)
        /*002c*/ 	.word	0x00000000
.L_7:


//--------------------- .nv.info.triton_poi_fused_max_pool2d_with_indices_15 --------------------------
	.section	.nv.info.triton_poi_fused_max_pool2d_with_indices_15,"",@"SHT_CUDA_INFO"
	.sectionflags	@""
	.align	4


	//----- nvinfo : EIATTR_CUDA_API_VERSION
	.align		4
        /*0000*/ 	.byte	0x04, 0x37
        /*0002*/ 	.short	(.L_9 - .L_8)
.L_8:
        /*0004*/ 	.word	0x0000007c


	//----- nvinfo : EIATTR_KPARAM_INFO
	.align		4
.L_9:
        /*0008*/ 	.byte	0x04, 0x17
        /*000a*/ 	.short	(.L_11 - .L_10)
.L_10:
        /*000c*/ 	.word	0x00000000
        /*0010*/ 	.short	0x0003
        /*0012*/ 	.short	0x0018
        /*0014*/ 	.byte	0x00, 0xf0, 0x11, 0x00


	//----- nvinfo : EIATTR_KPARAM_INFO
	.align		4
.L_11:
        /*0018*/ 	.byte	0x04, 0x17
        /*001a*/ 	.short	(.L_13 - .L_12)
.L_12:
        /*001c*/ 	.word	0x00000000
        /*0020*/ 	.short	0x0002
        /*0022*/ 	.short	0x0010
        /*0024*/ 	.byte	0x00, 0xf4, 0x21, 0x00


	//----- nvinfo : EIATTR_KPARAM_INFO
	.align		4
.L_13:
        /*0028*/ 	.byte	0x04, 0x17
        /*002a*/ 	.short	(.L_15 - .L_14)
.L_14:
        /*002c*/ 	.word	0x00000000
        /*0030*/ 	.short	0x0001
        /*0032*/ 	.short	0x0008
        /*0034*/ 	.byte	0x00, 0xf4, 0x21, 0x00


	//----- nvinfo : EIATTR_KPARAM_INFO
	.align		4
.L_15:
        /*0038*/ 	.byte	0x04, 0x17
        /*003a*/ 	.short	(.L_17 - .L_16)
.L_16:
        /*003c*/ 	.word	0x00000000
        /*0040*/ 	.short	0x0000
        /*0042*/ 	.short	0x0000
        /*0044*/ 	.byte	0x00, 0xf4, 0x21, 0x00


	//----- nvinfo : EIATTR_SPARSE_MMA_MASK
	.align		4
.L_17:
        /*0048*/ 	.byte	0x03, 0x50
        /*004a*/ 	.short	0x0000


	//----- nvinfo : EIATTR_MAXREG_COUNT
	.align		4
        /*004c*/ 	.byte	0x03, 0x1b
        /*004e*/ 	.short	0x00ff


	//----- nvinfo : EIATTR_EXIT_INSTR_OFFSETS
	.align		4
        /*0050*/ 	.byte	0x04, 0x1c
        /*0052*/ 	.short	(.L_19 - .L_18)


	//   ....[0]....
.L_18:
        /*0054*/ 	.word	0x00000450


	//   ....[1]....
        /*0058*/ 	.word	0x00000470


	//----- nvinfo : EIATTR_REQNTID
	.align		4
.L_19:
        /*005c*/ 	.byte	0x04, 0x10
        /*005e*/ 	.short	(.L_21 - .L_20)
.L_20:
        /*0060*/ 	.word	0x00000100
        /*0064*/ 	.word	0x00000001
        /*0068*/ 	.word	0x00000001


	//----- nvinfo : EIATTR_CBANK_PARAM_SIZE
	.align		4
.L_21:
        /*006c*/ 	.byte	0x03, 0x19
        /*006e*/ 	.short	0x001c


	//----- nvinfo : EIATTR_PARAM_CBANK
	.align		4
        /*0070*/ 	.byte	0x04, 0x0a
        /*0072*/ 	.short	(.L_23 - .L_22)
	.align		4
.L_22:
        /*0074*/ 	.word	index@(.nv.constant0.triton_poi_fused_max_pool2d_with_indices_15)
        /*0078*/ 	.short	0x0210
        /*007a*/ 	.short	0x001c


	//----- nvinfo : EIATTR_SW_WAR
	.align		4
.L_23:
        /*007c*/ 	.byte	0x04, 0x36
        /*007e*/ 	.short	(.L_25 - .L_24)
.L_24:
        /*0080*/ 	.word	0x00000008
.L_25:


//--------------------- .nv.callgraph             --------------------------
	.section	.nv.callgraph,"",@"SHT_CUDA_CALLGRAPH"
	.align	4
	.sectionentsize	8
	.align		4
        /*0000*/ 	.word	0x00000000
	.align		4
        /*0004*/ 	.word	0xffffffff
	.align		4
        /*0008*/ 	.word	0x00000000
	.align		4
        /*000c*/ 	.word	0xfffffffe
	.align		4
        /*0010*/ 	.word	0x00000000
	.align		4
        /*0014*/ 	.word	0xfffffffd
	.align		4
        /*0018*/ 	.word	0x00000000
	.align		4
        /*001c*/ 	.word	0xfffffffc


//--------------------- .text.triton_poi_fused_max_pool2d_with_indices_15 --------------------------
	.section	.text.triton_poi_fused_max_pool2d_with_indices_15,"ax",@progbits
	.align	128
        .global         triton_poi_fused_max_pool2d_with_indices_15
        .type           triton_poi_fused_max_pool2d_with_indices_15,@function
        .size           triton_poi_fused_max_pool2d_with_indices_15,(.L_x_1 - triton_poi_fused_max_pool2d_with_indices_15)
        .other          triton_poi_fused_max_pool2d_with_indices_15,@"STO_CUDA_ENTRY STV_DEFAULT"
triton_poi_fused_max_pool2d_with_indices_15:
.text.triton_poi_fused_max_pool2d_with_indices_15:
[----:B------:R-:W0:Y:S02]  /*0000*/  LDC R1, c[0x0][0x28] ;  /* 0x00000a00ff017b82 */ /* 0x000e240000000800 */
[----:B------:R-:W1:Y:S01]  /*0010*/  S2R R0, SR_TID.X ;  /* 0x0000000000007919 */ /* 0x000e620000002100 */
[----:B------:R-:W-:Y:S01]  /*0020*/  CS2R R16, SRZ ;  /* 0x0000000000107805 */ /* 0x000fe2000001ff00 */
[----:B------:R-:W-:Y:S01]  /*0030*/  ULDC.64 UR4, c[0x0][0x208] ;  /* 0x0000820000047ab9 */ /* 0x000fe20000000a00 */
[----:B------:R-:W-:Y:S01]  /*0040*/  ULDC.64 UR6, c[0x0][0x220] ;  /* 0x0000880000067ab9 */ /* 0x000fe20000000a00 */
[----:B------:R-:W2:Y:S01]  /*0050*/  S2R R3, SR_CTAID.X ;  /* 0x0000000000037919 */ /* 0x000ea20000002500 */
[----:B-1----:R-:W-:-:S05]  /*0060*/  IMAD.SHL.U32 R0, R0, 0x2, RZ ;  /* 0x0000000200007824 */ /* 0x002fca00078e00ff */
[----:B------:R-:W-:-:S05]  /*0070*/  LOP3.LUT R0, R0, 0x1fe, RZ, 0xc0, !PT ;  /* 0x000001fe00007812 */ /* 0x000fca00078ec0ff */
[----:B--2---:R-:W-:-:S04]  /*0080*/  IMAD R0, R3, 0x200, R0 ;  /* 0x0000020003007824 */ /* 0x004fc800078e0200 */
[C---:B------:R-:W-:Y:S01]  /*0090*/  IMAD.HI R8, R0.reuse, 0x3e0f83e1, RZ ;  /* 0x3e0f83e100087827 */ /* 0x040fe200078e02ff */
[----:B------:R-:W-:Y:S02]  /*00a0*/  SHF.R.S32.HI R3, RZ, 0x1f, R0 ;  /* 0x0000001fff037819 */ /* 0x000fe40000011400 */
[----:B------:R-:W-:Y:S02]  /*00b0*/  ISETP.GE.AND P0, PT, R0, 0x110400, PT ;  /* 0x001104000000780c */ /* 0x000fe40003f06270 */
[----:B------:R-:W-:Y:S02]  /*00c0*/  LEA.HI R4, R3, R0, RZ, 0x8 ;  /* 0x0000000003047211 */ /* 0x000fe400078f40ff */
[----:B------:R-:W1:Y:S01]  /*00d0*/  LDC.64 R2, c[0x0][0x210] ;  /* 0x00008400ff027b82 */ /* 0x000e620000000a00 */
[----:B------:R-:W-:Y:S02]  /*00e0*/  SHF.R.U32.HI R11, RZ, 0x1f, R8 ;  /* 0x0000001fff0b7819 */ /* 0x000fe40000011608 */
[----:B------:R-:W-:-:S02]  /*00f0*/  SHF.R.S32.HI R5, RZ, 0x8, R4 ;  /* 0x00000008ff057819 */ /* 0x000fc40000011404 */
[----:B------:R-:W-:Y:S02]  /*0100*/  LOP3.LUT R7, R4, 0xffffff00, RZ, 0xc0, !PT ;  /* 0xffffff0004077812 */ /* 0x000fe400078ec0ff */
[----:B------:R-:W-:Y:S01]  /*0110*/  LEA.HI.SX32 R8, R8, R11, 0x15 ;  /* 0x0000000b08087211 */ /* 0x000fe200078faaff */
[----:B------:R-:W-:-:S04]  /*0120*/  IMAD.HI R6, R5, 0x3e0f83e1, RZ ;  /* 0x3e0f83e105067827 */ /* 0x000fc800078e02ff */
[----:B------:R-:W-:Y:S01]  /*0130*/  IMAD.IADD R7, R0, 0x1, -R7 ;  /* 0x0000000100077824 */ /* 0x000fe200078e0a07 */
[----:B------:R-:W-:-:S03]  /*0140*/  SHF.R.U32.HI R9, RZ, 0x1f, R6 ;  /* 0x0000001fff097819 */ /* 0x000fc60000011606 */
[----:B------:R-:W-:Y:S01]  /*0150*/  IMAD R7, R8, 0x8400, R7 ;  /* 0x0000840008077824 */ /* 0x000fe200078e0207 */
[----:B------:R-:W-:-:S05]  /*0160*/  LEA.HI R6, R6, R9, RZ, 0x1d ;  /* 0x0000000906067211 */ /* 0x000fca00078fe8ff */
[----:B------:R-:W-:Y:S01]  /*0170*/  IMAD R6, R6, -0x21, R5 ;  /* 0xffffffdf06067824 */ /* 0x000fe200078e0205 */
[----:B------:R-:W-:-:S03]  /*0180*/  CS2R R4, SRZ ;  /* 0x0000000000047805 */ /* 0x000fc6000001ff00 */
[----:B------:R-:W-:-:S04]  /*0190*/  IMAD R15, R6, 0x200, R7 ;  /* 0x00000200060f7824 */ /* 0x000fc800078e0207 */
[C---:B------:R-:W-:Y:S02]  /*01a0*/  VIADD R11, R15.reuse, 0x100 ;  /* 0x000001000f0b7836 */ /* 0x040fe40000000000 */
[----:B-1----:R-:W-:-:S04]  /*01b0*/  IMAD.WIDE R8, R15, 0x4, R2 ;  /* 0x000000040f087825 */ /* 0x002fc800078e0202 */
[--C-:B------:R-:W-:Y:S01]  /*01c0*/  IMAD.WIDE R10, R11, 0x4, R2.reuse ;  /* 0x000000040b0a7825 */ /* 0x100fe200078e0202 */
[----:B------:R1:W2:Y:S03]  /*01d0*/  @!P0 LDG.E.64 R16, desc[UR4][R8.64] ;  /* 0x0000000408108981 */ /* 0x0002a6000c1e1b00 */
[----:B------:R-:W-:Y:S01]  /*01e0*/  VIADD R13, R15, 0x4200 ;  /* 0x000042000f0d7836 */ /* 0x000fe20000000000 */
[----:B------:R-:W2:Y:S01]  /*01f0*/  @!P0 LDG.E.64 R4, desc[UR4][R10.64] ;  /* 0x000000040a048981 */ /* 0x000ea2000c1e1b00 */
[----:B------:R-:W-:Y:S02]  /*0200*/  CS2R R6, SRZ ;  /* 0x0000000000067805 */ /* 0x000fe4000001ff00 */
[--C-:B------:R-:W-:Y:S01]  /*0210*/  IMAD.WIDE R12, R13, 0x4, R2.reuse ;  /* 0x000000040d0c7825 */ /* 0x100fe200078e0202 */
[----:B-1----:R-:W1:Y:S03]  /*0220*/  LDC.64 R8, c[0x0][0x218] ;  /* 0x00008600ff087b82 */ /* 0x002e660000000a00 */
[----:B------:R-:W-:Y:S01]  /*0230*/  VIADD R15, R15, 0x4300 ;  /* 0x000043000f0f7836 */ /* 0x000fe20000000000 */
[----:B------:R-:W3:Y:S03]  /*0240*/  @!P0 LDG.E.64 R6, desc[UR4][R12.64] ;  /* 0x000000040c068981 */ /* 0x000ee6000c1e1b00 */
[----:B------:R-:W-:Y:S01]  /*0250*/  IMAD.WIDE R14, R15, 0x4, R2 ;  /* 0x000000040f0e7825 */ /* 0x000fe200078e0202 */
[----:B------:R-:W-:-:S06]  /*0260*/  CS2R R2, SRZ ;  /* 0x0000000000027805 */ /* 0x000fcc000001ff00 */
[----:B------:R-:W4:Y:S01]  /*0270*/  @!P0 LDG.E.64 R2, desc[UR4][R14.64] ;  /* 0x000000040e028981 */ /* 0x000f22000c1e1b00 */
[C---:B--2---:R-:W-:Y:S02]  /*0280*/  FSETP.GT.AND P1, PT, R4.reuse, R16, PT ;  /* 0x000000100400720b */ /* 0x044fe40003f24000 */
[C---:B------:R-:W-:Y:S02]  /*0290*/  FSETP.GT.AND P2, PT, R5.reuse, R17, PT ;  /* 0x000000110500720b */ /* 0x040fe40003f44000 */
[----:B------:R-:W-:Y:S02]  /*02a0*/  FSETP.NAN.AND P3, PT, R4, R4, PT ;  /* 0x000000040400720b */ /* 0x000fe40003f68000 */
[----:B---3--:R-:W-:Y:S02]  /*02b0*/  FSETP.NAN.AND P5, PT, R6, R6, PT ;  /* 0x000000060600720b */ /* 0x008fe40003fa8000 */
[----:B------:R-:W-:-:S05]  /*02c0*/  FSETP.NAN.AND P6, PT, R5, R5, PT ;  /* 0x000000050500720b */ /* 0x000fca0003fc8000 */
[----:B------:R-:W-:-:S04]  /*02d0*/  @!P1 SEL R4, R4, R16, P3 ;  /* 0x0000001004049207 */ /* 0x000fc80001800000 */
[----:B------:R-:W-:Y:S02]  /*02e0*/  FSETP.GEU.AND P4, PT, R4, R6, PT ;  /* 0x000000060400720b */ /* 0x000fe40003f8e000 */
[----:B----4-:R-:W-:Y:S02]  /*02f0*/  FSETP.NAN.AND P3, PT, R2, R2, PT ;  /* 0x000000020200720b */ /* 0x010fe40003f68000 */
[----:B------:R-:W-:Y:S02]  /*0300*/  @!P2 SEL R5, R5, R17, P6 ;  /* 0x000000110505a207 */ /* 0x000fe40003000000 */
[----:B------:R-:W-:Y:S02]  /*0310*/  @!P5 SEL R6, R6, R4, !P4 ;  /* 0x000000040606d207 */ /* 0x000fe40006000000 */
[----:B------:R-:W-:Y:S02]  /*0320*/  FSETP.NAN.AND P6, PT, R7, R7, PT ;  /* 0x000000070700720b */ /* 0x000fe40003fc8000 */
[----:B------:R-:W-:-:S02]  /*0330*/  FSETP.GEU.AND P5, PT, R6, R2, PT ;  /* 0x000000020600720b */ /* 0x000fc40003fae000 */
[----:B------:R-:W-:Y:S02]  /*0340*/  SEL R4, RZ, 0x1, !P1 ;  /* 0x00000001ff047807 */ /* 0x000fe40004800000 */
[----:B------:R-:W-:Y:S02]  /*0350*/  FSETP.NAN.AND P1, PT, R3, R3, PT ;  /* 0x000000030300720b */ /* 0x000fe40003f28000 */
[----:B------:R-:W-:Y:S02]  /*0360*/  @!P3 SEL R2, R2, R6, !P5 ;  /* 0x000000060202b207 */ /* 0x000fe40006800000 */
[----:B------:R-:W-:-:S04]  /*0370*/  FSETP.GEU.AND P3, PT, R5, R7, PT ;  /* 0x000000070500720b */ /* 0x000fc80003f6e000 */
[----:B------:R-:W-:Y:S02]  /*0380*/  @!P6 SEL R7, R7, R5, !P3 ;  /* 0x000000050707e207 */ /* 0x000fe40005800000 */
[----:B------:R-:W-:Y:S02]  /*0390*/  SEL R5, RZ, 0x1, !P2 ;  /* 0x00000001ff057807 */ /* 0x000fe40005000000 */
[----:B------:R-:W-:Y:S02]  /*03a0*/  FSETP.GEU.AND P2, PT, R7, R3, PT ;  /* 0x000000030700720b */ /* 0x000fe40003f4e000 */
[----:B------:R-:W-:Y:S02]  /*03b0*/  SEL R4, R4, 0x2, P4 ;  /* 0x0000000204047807 */ /* 0x000fe40002000000 */
[----:B------:R-:W-:Y:S02]  /*03c0*/  SEL R5, R5, 0x2, P3 ;  /* 0x0000000205057807 */ /* 0x000fe40001800000 */
[----:B------:R-:W-:-:S02]  /*03d0*/  @!P1 SEL R3, R3, R7, !P2 ;  /* 0x0000000703039207 */ /* 0x000fc40005000000 */
[----:B------:R-:W-:Y:S02]  /*03e0*/  SEL R7, R4, 0x3, P5 ;  /* 0x0000000304077807 */ /* 0x000fe40002800000 */
[----:B------:R-:W-:Y:S01]  /*03f0*/  SEL R10, R5, 0x3, P2 ;  /* 0x00000003050a7807 */ /* 0x000fe20001000000 */
[----:B-1----:R-:W-:Y:S01]  /*0400*/  IMAD.WIDE R4, R0, 0x4, R8 ;  /* 0x0000000400047825 */ /* 0x002fe200078e0208 */
[----:B------:R-:W-:-:S03]  /*0410*/  IADD3 R6, P1, R0, UR6, RZ ;  /* 0x0000000600067c10 */ /* 0x000fc6000ff3e0ff */
[----:B------:R-:W-:Y:S01]  /*0420*/  IMAD R9, R10, 0x100, R7 ;  /* 0x000001000a097824 */ /* 0x000fe200078e0207 */
[----:B------:R-:W-:Y:S01]  /*0430*/  LEA.HI.X.SX32 R7, R0, UR7, 0x1, P1 ;  /* 0x0000000700077c11 */ /* 0x000fe200088f0eff */
[----:B------:R1:W-:Y:S01]  /*0440*/  @!P0 STG.E.64 desc[UR4][R4.64], R2 ;  /* 0x0000000204008986 */ /* 0x0003e2000c101b04 */
[----:B------:R-:W-:Y:S07]  /*0450*/  @P0 EXIT ;  /* 0x000000000000094d */ /* 0x000fee0003800000 */
[----:B------:R-:W-:Y:S01]  /*0460*/  STG.E.U16 desc[UR4][R6.64], R9 ;  /* 0x0000000906007986 */ /* 0x000fe2000c101504 */
[----:B------:R-:W-:Y:S05]  /*0470*/  EXIT ;  /* 0x000000000000794d */ /* 0x000fea0003800000 */
.L_x_0:
[----:B------:R-:W-:-:S00]  /*0480*/  BRA `(.L_x_0) ;  /* 0xfffffffc00fc7947 */ /* 0x000fc0000383ffff */
[----:B------:R-:W-:-:S00]  /*0490*/  NOP ;  /* 0x0000000000007918 */ /* 0x000fc00000000000 */
        /* <DEDUP_REMOVED lines=14> */
.L_x_1:


//--------------------- .nv.constant0.triton_poi_fused_max_pool2d_with_indices_15 --------------------------
	.section	.nv.constant0.triton_poi_fused_max_pool2d_with_indices_15,"a",@progbits
	.sectionflags	@""
	.align	4
.nv.constant0.triton_poi_fused_max_pool2d_with_indices_15:
	.zero		556
